//
// Generated by NVIDIA NVVM Compiler
//
// Compiler Build ID: CL-36424714
// Cuda compilation tools, release 13.0, V13.0.88
// Based on NVVM 20.0.0
//

.version 9.0
.target sm_100
.address_size 64

	// .globl	_Z7GputAddPfS_S_i

.visible .entry _Z7GputAddPfS_S_i(
	.param .u64 .ptr .align 1 _Z7GputAddPfS_S_i_param_0,
	.param .u64 .ptr .align 1 _Z7GputAddPfS_S_i_param_1,
	.param .u64 .ptr .align 1 _Z7GputAddPfS_S_i_param_2,
	.param .u32 _Z7GputAddPfS_S_i_param_3
)
{
	.reg .pred 	%p<2>;
	.reg .b32 	%r<6>;
	.reg .b32 	%f<4>;
	.reg .b64 	%rd<11>;

	ld.param.u64 	%rd1, [_Z7GputAddPfS_S_i_param_0];
	ld.param.u64 	%rd2, [_Z7GputAddPfS_S_i_param_1];
	ld.param.u64 	%rd3, [_Z7GputAddPfS_S_i_param_2];
	ld.param.u32 	%r2, [_Z7GputAddPfS_S_i_param_3];
	mov.u32 	%r3, %ntid.x;
	mov.u32 	%r4, %ctaid.x;
	mov.u32 	%r5, %tid.x;
	mad.lo.s32 	%r1, %r3, %r4, %r5;
	setp.ge.s32 	%p1, %r1, %r2;
	@%p1 bra 	$L__BB0_2;
	cvta.to.global.u64 	%rd4, %rd1;
	cvta.to.global.u64 	%rd5, %rd2;
	cvta.to.global.u64 	%rd6, %rd3;
	mul.wide.s32 	%rd7, %r1, 4;
	add.s64 	%rd8, %rd4, %rd7;
	ld.global.f32 	%f1, [%rd8];
	add.s64 	%rd9, %rd5, %rd7;
	ld.global.f32 	%f2, [%rd9];
	add.f32 	%f3, %f1, %f2;
	add.s64 	%rd10, %rd6, %rd7;
	st.global.f32 	[%rd10], %f3;
$L__BB0_2:
	ret;

}


// ===== COMPILED SASS (sm_100) =====

	.target	sm_100

	.elftype	@"ET_EXEC"


//--------------------- .note.nv.tkinfo           --------------------------
	.section	.note.nv.tkinfo,"",@"SHT_NOTE"
	.sectionflags	@"SHF_NOTE_NV_TKINFO"
	.tkinfo
        /*0018*/ 	.word	0x00000002
        /*0030*/ 	.string	""
        /*0030*/ 	.string	"ptxas"
        /*0030*/ 	.string	"Cuda compilation tools, release 13.0, V13.0.88"
        /*0030*/ 	.string	"Build cuda_13.0.r13.0/compiler.36424714_0"
        /*0030*/ 	.string	"-arch sm_100 -m 64 "



//--------------------- .note.nv.cuinfo           --------------------------
	.section	.note.nv.cuinfo,"",@"SHT_NOTE"
	.sectionflags	@"SHF_NOTE_NV_CUINFO"
        /*0018*/ 	.short	0x0002
        /*001a*/ 	.short	0x0064
        /*001c*/ 	.short	0x0082
	.zero		2


//--------------------- .nv.info                  --------------------------
	.section	.nv.info,"",@"SHT_CUDA_INFO"
	.align	4


	//----- nvinfo : EIATTR_REGCOUNT
	.align		4
        /*0000*/ 	.byte	0x04, 0x2f
        /*0002*/ 	.short	(.L_1 - .L_0)
	.align		4
.L_0:
        /*0004*/ 	.word	index@(_Z7GputAddPfS_S_i)
        /*0008*/ 	.word	0x0000000c


	//----- nvinfo : EIATTR_FRAME_SIZE
	.align		4
.L_1:
        /*000c*/ 	.byte	0x04, 0x11
        /*000e*/ 	.short	(.L_3 - .L_2)
	.align		4
.L_2:
        /*0010*/ 	.word	index@(_Z7GputAddPfS_S_i)
        /*0014*/ 	.word	0x00000000


	//----- nvinfo : EIATTR_MIN_STACK_SIZE
	.align		4
.L_3:
        /*0018*/ 	.byte	0x04, 0x12
        /*001a*/ 	.short	(.L_5 - .L_4)
	.align		4
.L_4:
        /*001c*/ 	.word	index@(_Z7GputAddPfS_S_i)
        /*0020*/ 	.word	0x00000000
.L_5:


//--------------------- .nv.compat                --------------------------
	.section	.nv.compat,"",@"SHT_CUDA_COMPAT_INFO"
	.align	4
        /*0000*/ 	.byte	0x02, 0x09, 0x00, 0x00, 0x02, 0x02, 0x01, 0x00, 0x02, 0x05, 0x05, 0x00, 0x03, 0x07, 0x01, 0x01
        /*0010*/ 	.byte	0x02, 0x03, 0x00, 0x00, 0x02, 0x06, 0x01, 0x00, 0x04, 0x0b, 0x08, 0x00, 0x09, 0x00, 0x00, 0x00
        /*0020*/ 	.byte	0x00, 0x00, 0x00, 0x00


//--------------------- .nv.info._Z7GputAddPfS_S_i --------------------------
	.section	.nv.info._Z7GputAddPfS_S_i,"",@"SHT_CUDA_INFO"
	.sectionflags	@""
	.align	4


	//----- nvinfo : EIATTR_CUDA_API_VERSION
	.align		4
        /*0000*/ 	.byte	0x04, 0x37
        /*0002*/ 	.short	(.L_7 - .L_6)
.L_6:
        /*0004*/ 	.word	0x00000082


	//----- nvinfo : EIATTR_KPARAM_INFO
	.align		4
.L_7:
        /*0008*/ 	.byte	0x04, 0x17
        /*000a*/ 	.short	(.L_9 - .L_8)
.L_8:
        /*000c*/ 	.word	0x00000000
        /*0010*/ 	.short	0x0003
        /*0012*/ 	.short	0x0018
        /*0014*/ 	.byte	0x00, 0xf0, 0x11, 0x00


	//----- nvinfo : EIATTR_KPARAM_INFO
	.align		4
.L_9:
        /*0018*/ 	.byte	0x04, 0x17
        /*001a*/ 	.short	(.L_11 - .L_10)
.L_10:
        /*001c*/ 	.word	0x00000000
        /*0020*/ 	.short	0x0002
        /*0022*/ 	.short	0x0010
        /*0024*/ 	.byte	0x00, 0xf5, 0x21, 0x00


	//----- nvinfo : EIATTR_KPARAM_INFO
	.align		4
.L_11:
        /*0028*/ 	.byte	0x04, 0x17
        /*002a*/ 	.short	(.L_13 - .L_12)
.L_12:
        /*002c*/ 	.word	0x00000000
        /*0030*/ 	.short	0x0001
        /*0032*/ 	.short	0x0008
        /*0034*/ 	.byte	0x00, 0xf5, 0x21, 0x00


	//----- nvinfo : EIATTR_KPARAM_INFO
	.align		4
.L_13:
        /*0038*/ 	.byte	0x04, 0x17
        /*003a*/ 	.short	(.L_15 - .L_14)
.L_14:
        /*003c*/ 	.word	0x00000000
        /*0040*/ 	.short	0x0000
        /*0042*/ 	.short	0x0000
        /*0044*/ 	.byte	0x00, 0xf5, 0x21, 0x00


	//----- nvinfo : EIATTR_SPARSE_MMA_MASK
	.align		4
.L_15:
        /*0048*/ 	.byte	0x03, 0x50
        /*004a*/ 	.short	0x0000


	//----- nvinfo : EIATTR_MAXREG_COUNT
	.align		4
        /*004c*/ 	.byte	0x03, 0x1b
        /*004e*/ 	.short	0x00ff


	//----- nvinfo : EIATTR_MERCURY_ISA_VERSION
	.align		4
        /*0050*/ 	.byte	0x03, 0x5f
        /*0052*/ 	.short	0x0101


	//----- nvinfo : EIATTR_VRC_CTA_INIT_COUNT
	.align		4
        /*0054*/ 	.byte	0x02, 0x4a
	.zero		1
	.zero		1


	//----- nvinfo : EIATTR_EXIT_INSTR_OFFSETS
	.align		4
        /*0058*/ 	.byte	0x04, 0x1c
        /*005a*/ 	.short	(.L_17 - .L_16)


	//   ....[0]....
.L_16:
        /*005c*/ 	.word	0x00000070


	//   ....[1]....
        /*0060*/ 	.word	0x00000130


	//----- nvinfo : EIATTR_CBANK_PARAM_SIZE
	.align		4
.L_17:
        /*0064*/ 	.byte	0x03, 0x19
        /*0066*/ 	.short	0x001c


	//----- nvinfo : EIATTR_PARAM_CBANK
	.align		4
        /*0068*/ 	.byte	0x04, 0x0a
        /*006a*/ 	.short	(.L_19 - .L_18)
	.align		4
.L_18:
        /*006c*/ 	.word	index@(.nv.constant0._Z7GputAddPfS_S_i)
        /*0070*/ 	.short	0x0380
        /*0072*/ 	.short	0x001c


	//----- nvinfo : EIATTR_SW_WAR
	.align		4
.L_19:
        /*0074*/ 	.byte	0x04, 0x36
        /*0076*/ 	.short	(.L_21 - .L_20)
.L_20:
        /*0078*/ 	.word	0x00000008
.L_21:


//--------------------- .nv.callgraph             --------------------------
	.section	.nv.callgraph,"",@"SHT_CUDA_CALLGRAPH"
	.align	4
	.sectionentsize	8
	.align		4
        /*0000*/ 	.word	0x00000000
	.align		4
        /*0004*/ 	.word	0xffffffff
	.align		4
        /*0008*/ 	.word	0x00000000
	.align		4
        /*000c*/ 	.word	0xfffffffe
	.align		4
        /*0010*/ 	.word	0x00000000
	.align		4
        /*0014*/ 	.word	0xfffffffd
	.align		4
        /*0018*/ 	.word	0x00000000
	.align		4
        /*001c*/ 	.word	0xfffffffc


//--------------------- .text._Z7GputAddPfS_S_i   --------------------------
	.section	.text._Z7GputAddPfS_S_i,"ax",@progbits
	.align	128
        .global         _Z7GputAddPfS_S_i
        .type           _Z7GputAddPfS_S_i,@function
        .size           _Z7GputAddPfS_S_i,(.L_x_1 - _Z7GputAddPfS_S_i)
        .other          _Z7GputAddPfS_S_i,@"STO_CUDA_ENTRY STV_DEFAULT"
_Z7GputAddPfS_S_i:
.text._Z7GputAddPfS_S_i:
[----:B------:R-:W-:Y:S01]  /*0000*/  LDC R1, c[0x0][0x37c] ;  /* 0x0000df00ff017b82 */ /* 0x000fe20000000800 */
[----:B------:R-:W0:Y:S01]  /*0010*/  S2R R9, SR_CTAID.X ;  /* 0x0000000000097919 */ /* 0x000e220000002500 */
[----:B------:R-:W0:Y:S01]  /*0020*/  LDCU UR4, c[0x0][0x360] ;  /* 0x00006c00ff0477ac */ /* 0x000e220008000800 */
[----:B------:R-:W0:Y:S01]  /*0030*/  S2R R0, SR_TID.X ;  /* 0x0000000000007919 */ /* 0x000e220000002100 */
[----:B------:R-:W1:Y:S01]  /*0040*/  LDCU UR5, c[0x0][0x398] ;  /* 0x00007300ff0577ac */ /* 0x000e620008000800 */
[----:B0-----:R-:W-:-:S05]  /*0050*/  IMAD R9, R9, UR4, R0 ;  /* 0x0000000409097c24 */ /* 0x001fca000f8e0200 */
[----:B-1----:R-:W-:-:S13]  /*0060*/  ISETP.GE.AND P0, PT, R9, UR5, PT ;  /* 0x0000000509007c0c */ /* 0x002fda000bf06270 */
[----:B------:R-:W-:Y:S05]  /*0070*/  @P0 EXIT ;  /* 0x000000000000094d */ /* 0x000fea0003800000 */
[----:B------:R-:W0:Y:S01]  /*0080*/  LDC.64 R2, c[0x0][0x380] ;  /* 0x0000e000ff027b82 */ /* 0x000e220000000a00 */
[----:B------:R-:W1:Y:S07]  /*0090*/  LDCU.64 UR4, c[0x0][0x358] ;  /* 0x00006b00ff0477ac */ /* 0x000e6e0008000a00 */
[----:B------:R-:W2:Y:S08]  /*00a0*/  LDC.64 R4, c[0x0][0x388] ;  /* 0x0000e200ff047b82 */ /* 0x000eb00000000a00 */
[----:B------:R-:W3:Y:S01]  /*00b0*/  LDC.64 R6, c[0x0][0x390] ;  /* 0x0000e400ff067b82 */ /* 0x000ee20000000a00 */
[----:B0-----:R-:W-:-:S06]  /*00c0*/  IMAD.WIDE R2, R9, 0x4, R2 ;  /* 0x0000000409027825 */ /* 0x001fcc00078e0202 */
[----:B-1----:R-:W4:Y:S01]  /*00d0*/  LDG.E R2, desc[UR4][R2.64] ;  /* 0x0000000402027981 */ /* 0x002f22000c1e1900 */
[----:B--2---:R-:W-:-:S06]  /*00e0*/  IMAD.WIDE R4, R9, 0x4, R4 ;  /* 0x0000000409047825 */ /* 0x004fcc00078e0204 */
[----:B------:R-:W4:Y:S01]  /*00f0*/  LDG.E R5, desc[UR4][R4.64] ;  /* 0x0000000404057981 */ /* 0x000f22000c1e1900 */
[----:B---3--:R-:W-:-:S04]  /*0100*/  IMAD.WIDE R6, R9, 0x4, R6 ;  /* 0x0000000409067825 */ /* 0x008fc800078e0206 */
[----:B----4-:R-:W-:-:S05]  /*0110*/  FADD R9, R2, R5 ;  /* 0x0000000502097221 */ /* 0x010fca0000000000 */
[----:B------:R-:W-:Y:S01]  /*0120*/  STG.E desc[UR4][R6.64], R9 ;  /* 0x0000000906007986 */ /* 0x000fe2000c101904 */
[----:B------:R-:W-:Y:S05]  /*0130*/  EXIT ;  /* 0x000000000000794d */ /* 0x000fea0003800000 */
.L_x_0:
[----:B------:R-:W-:-:S00]  /*0140*/  BRA `(.L_x_0) ;  /* 0xfffffffc00fc7947 */ /* 0x000fc0000383ffff */
[----:B------:R-:W-:-:S00]  /*0150*/  NOP ;  /* 0x0000000000007918 */ /* 0x000fc00000000000 */
        /* <DEDUP_REMOVED lines=10> */
.L_x_1:


//--------------------- .nv.shared.reserved.0     --------------------------
	.section	.nv.shared.reserved.0,"aw",@nobits
	.weak		__nv_reservedSMEM_offset_0_alias
	.size		__nv_reservedSMEM_offset_0_alias, 0, 64
	.other		__nv_reservedSMEM_offset_0_alias,@"STO_CUDA_RESERVED_SHARED STV_DEFAULT"
__nv_reservedSMEM_offset_0_alias:
	.zero		0
	.zero		64


//--------------------- .nv.constant0._Z7GputAddPfS_S_i --------------------------
	.section	.nv.constant0._Z7GputAddPfS_S_i,"a",@progbits
	.sectionflags	@""
	.align	4
.nv.constant0._Z7GputAddPfS_S_i:
	.zero		924


//--------------------- SYMBOLS --------------------------

	.type		.nv.reservedSmem.offset0,@object
	.size		.nv.reservedSmem.offset0,0x4
